//
// Generated by NVIDIA NVVM Compiler
//
// Compiler Build ID: CL-36424714
// Cuda compilation tools, release 13.0, V13.0.88
// Based on NVVM 20.0.0
//

.version 9.0
.target sm_100
.address_size 64

	// .globl	_Z19intrinsicMathKernelPfi

.visible .entry _Z19intrinsicMathKernelPfi(
	.param .u64 .ptr .align 1 _Z19intrinsicMathKernelPfi_param_0,
	.param .u32 _Z19intrinsicMathKernelPfi_param_1
)
{
	.reg .pred 	%p<2>;
	.reg .b32 	%r<6>;
	.reg .b32 	%f<5>;
	.reg .b64 	%rd<5>;

	ld.param.u64 	%rd1, [_Z19intrinsicMathKernelPfi_param_0];
	ld.param.u32 	%r2, [_Z19intrinsicMathKernelPfi_param_1];
	mov.u32 	%r3, %ctaid.x;
	mov.u32 	%r4, %ntid.x;
	mov.u32 	%r5, %tid.x;
	mad.lo.s32 	%r1, %r3, %r4, %r5;
	setp.ge.s32 	%p1, %r1, %r2;
	@%p1 bra 	$L__BB0_2;
	cvta.to.global.u64 	%rd2, %rd1;
	mul.wide.s32 	%rd3, %r1, 4;
	add.s64 	%rd4, %rd2, %rd3;
	ld.global.f32 	%f1, [%rd4];
	rsqrt.approx.f32 	%f2, %f1;
	sin.approx.f32 	%f3, %f1;
	fma.rn.f32 	%f4, %f1, %f2, %f3;
	st.global.f32 	[%rd4], %f4;
$L__BB0_2:
	ret;

}


// ===== COMPILED SASS (sm_100) =====

	.target	sm_100

	.elftype	@"ET_EXEC"


//--------------------- .note.nv.tkinfo           --------------------------
	.section	.note.nv.tkinfo,"",@"SHT_NOTE"
	.sectionflags	@"SHF_NOTE_NV_TKINFO"
	.tkinfo
        /*0018*/ 	.word	0x00000002
        /*0030*/ 	.string	""
        /*0030*/ 	.string	"ptxas"
        /*0030*/ 	.string	"Cuda compilation tools, release 13.0, V13.0.88"
        /*0030*/ 	.string	"Build cuda_13.0.r13.0/compiler.36424714_0"
        /*0030*/ 	.string	"-arch sm_100 -m 64 "



//--------------------- .note.nv.cuinfo           --------------------------
	.section	.note.nv.cuinfo,"",@"SHT_NOTE"
	.sectionflags	@"SHF_NOTE_NV_CUINFO"
        /*0018*/ 	.short	0x0002
        /*001a*/ 	.short	0x0064
        /*001c*/ 	.short	0x0082
	.zero		2


//--------------------- .nv.info                  --------------------------
	.section	.nv.info,"",@"SHT_CUDA_INFO"
	.align	4


	//----- nvinfo : EIATTR_REGCOUNT
	.align		4
        /*0000*/ 	.byte	0x04, 0x2f
        /*0002*/ 	.short	(.L_1 - .L_0)
	.align		4
.L_0:
        /*0004*/ 	.word	index@(_Z19intrinsicMathKernelPfi)
        /*0008*/ 	.word	0x0000000c


	//----- nvinfo : EIATTR_FRAME_SIZE
	.align		4
.L_1:
        /*000c*/ 	.byte	0x04, 0x11
        /*000e*/ 	.short	(.L_3 - .L_2)
	.align		4
.L_2:
        /*0010*/ 	.word	index@(_Z19intrinsicMathKernelPfi)
        /*0014*/ 	.word	0x00000000


	//----- nvinfo : EIATTR_MIN_STACK_SIZE
	.align		4
.L_3:
        /*0018*/ 	.byte	0x04, 0x12
        /*001a*/ 	.short	(.L_5 - .L_4)
	.align		4
.L_4:
        /*001c*/ 	.word	index@(_Z19intrinsicMathKernelPfi)
        /*0020*/ 	.word	0x00000000
.L_5:


//--------------------- .nv.compat                --------------------------
	.section	.nv.compat,"",@"SHT_CUDA_COMPAT_INFO"
	.align	4
        /*0000*/ 	.byte	0x02, 0x09, 0x00, 0x00, 0x02, 0x02, 0x01, 0x00, 0x02, 0x05, 0x05, 0x00, 0x03, 0x07, 0x01, 0x01
        /*0010*/ 	.byte	0x02, 0x03, 0x00, 0x00, 0x02, 0x06, 0x01, 0x00, 0x04, 0x0b, 0x08, 0x00, 0x01, 0x00, 0x00, 0x00
        /*0020*/ 	.byte	0x00, 0x00, 0x00, 0x00


//--------------------- .nv.info._Z19intrinsicMathKernelPfi --------------------------
	.section	.nv.info._Z19intrinsicMathKernelPfi,"",@"SHT_CUDA_INFO"
	.sectionflags	@""
	.align	4


	//----- nvinfo : EIATTR_CUDA_API_VERSION
	.align		4
        /*0000*/ 	.byte	0x04, 0x37
        /*0002*/ 	.short	(.L_7 - .L_6)
.L_6:
        /*0004*/ 	.word	0x00000082


	//----- nvinfo : EIATTR_KPARAM_INFO
	.align		4
.L_7:
        /*0008*/ 	.byte	0x04, 0x17
        /*000a*/ 	.short	(.L_9 - .L_8)
.L_8:
        /*000c*/ 	.word	0x00000000
        /*0010*/ 	.short	0x0001
        /*0012*/ 	.short	0x0008
        /*0014*/ 	.byte	0x00, 0xf0, 0x11, 0x00


	//----- nvinfo : EIATTR_KPARAM_INFO
	.align		4
.L_9:
        /*0018*/ 	.byte	0x04, 0x17
        /*001a*/ 	.short	(.L_11 - .L_10)
.L_10:
        /*001c*/ 	.word	0x00000000
        /*0020*/ 	.short	0x0000
        /*0022*/ 	.short	0x0000
        /*0024*/ 	.byte	0x00, 0xf5, 0x21, 0x00


	//----- nvinfo : EIATTR_SPARSE_MMA_MASK
	.align		4
.L_11:
        /*0028*/ 	.byte	0x03, 0x50
        /*002a*/ 	.short	0x0000


	//----- nvinfo : EIATTR_MAXREG_COUNT
	.align		4
        /*002c*/ 	.byte	0x03, 0x1b
        /*002e*/ 	.short	0x00ff


	//----- nvinfo : EIATTR_MERCURY_ISA_VERSION
	.align		4
        /*0030*/ 	.byte	0x03, 0x5f
        /*0032*/ 	.short	0x0101


	//----- nvinfo : EIATTR_VRC_CTA_INIT_COUNT
	.align		4
        /*0034*/ 	.byte	0x02, 0x4a
	.zero		1
	.zero		1


	//----- nvinfo : EIATTR_EXIT_INSTR_OFFSETS
	.align		4
        /*0038*/ 	.byte	0x04, 0x1c
        /*003a*/ 	.short	(.L_13 - .L_12)


	//   ....[0]....
.L_12:
        /*003c*/ 	.word	0x00000070


	//   ....[1]....
        /*0040*/ 	.word	0x00000150


	//----- nvinfo : EIATTR_CBANK_PARAM_SIZE
	.align		4
.L_13:
        /*0044*/ 	.byte	0x03, 0x19
        /*0046*/ 	.short	0x000c


	//----- nvinfo : EIATTR_PARAM_CBANK
	.align		4
        /*0048*/ 	.byte	0x04, 0x0a
        /*004a*/ 	.short	(.L_15 - .L_14)
	.align		4
.L_14:
        /*004c*/ 	.word	index@(.nv.constant0._Z19intrinsicMathKernelPfi)
        /*0050*/ 	.short	0x0380
        /*0052*/ 	.short	0x000c


	//----- nvinfo : EIATTR_SW_WAR
	.align		4
.L_15:
        /*0054*/ 	.byte	0x04, 0x36
        /*0056*/ 	.short	(.L_17 - .L_16)
.L_16:
        /*0058*/ 	.word	0x00000008
.L_17:


//--------------------- .nv.callgraph             --------------------------
	.section	.nv.callgraph,"",@"SHT_CUDA_CALLGRAPH"
	.align	4
	.sectionentsize	8
	.align		4
        /*0000*/ 	.word	0x00000000
	.align		4
        /*0004*/ 	.word	0xffffffff
	.align		4
        /*0008*/ 	.word	0x00000000
	.align		4
        /*000c*/ 	.word	0xfffffffe
	.align		4
        /*0010*/ 	.word	0x00000000
	.align		4
        /*0014*/ 	.word	0xfffffffd
	.align		4
        /*0018*/ 	.word	0x00000000
	.align		4
        /*001c*/ 	.word	0xfffffffc


//--------------------- .text._Z19intrinsicMathKernelPfi --------------------------
	.section	.text._Z19intrinsicMathKernelPfi,"ax",@progbits
	.align	128
        .global         _Z19intrinsicMathKernelPfi
        .type           _Z19intrinsicMathKernelPfi,@function
        .size           _Z19intrinsicMathKernelPfi,(.L_x_1 - _Z19intrinsicMathKernelPfi)
        .other          _Z19intrinsicMathKernelPfi,@"STO_CUDA_ENTRY STV_DEFAULT"
_Z19intrinsicMathKernelPfi:
.text._Z19intrinsicMathKernelPfi:
[----:B------:R-:W-:Y:S01]  /*0000*/  LDC R1, c[0x0][0x37c] ;  /* 0x0000df00ff017b82 */ /* 0x000fe20000000800 */
[----:B------:R-:W0:Y:S07]  /*0010*/  S2R R0, SR_TID.X ;  /* 0x0000000000007919 */ /* 0x000e2e0000002100 */
[----:B------:R-:W0:Y:S01]  /*0020*/  S2UR UR4, SR_CTAID.X ;  /* 0x00000000000479c3 */ /* 0x000e220000002500 */
[----:B------:R-:W1:Y:S07]  /*0030*/  LDCU UR5, c[0x0][0x388] ;  /* 0x00007100ff0577ac */ /* 0x000e6e0008000800 */
[----:B------:R-:W0:Y:S02]  /*0040*/  LDC R5, c[0x0][0x360] ;  /* 0x0000d800ff057b82 */ /* 0x000e240000000800 */
[----:B0-----:R-:W-:-:S05]  /*0050*/  IMAD R5, R5, UR4, R0 ;  /* 0x0000000405057c24 */ /* 0x001fca000f8e0200 */
[----:B-1----:R-:W-:-:S13]  /*0060*/  ISETP.GE.AND P0, PT, R5, UR5, PT ;  /* 0x0000000505007c0c */ /* 0x002fda000bf06270 */
[----:B------:R-:W-:Y:S05]  /*0070*/  @P0 EXIT ;  /* 0x000000000000094d */ /* 0x000fea0003800000 */
[----:B------:R-:W0:Y:S01]  /*0080*/  LDC.64 R2, c[0x0][0x380] ;  /* 0x0000e000ff027b82 */ /* 0x000e220000000a00 */
[----:B------:R-:W1:Y:S01]  /*0090*/  LDCU.64 UR4, c[0x0][0x358] ;  /* 0x00006b00ff0477ac */ /* 0x000e620008000a00 */
[----:B0-----:R-:W-:-:S05]  /*00a0*/  IMAD.WIDE R2, R5, 0x4, R2 ;  /* 0x0000000405027825 */ /* 0x001fca00078e0202 */
[----:B-1----:R-:W2:Y:S02]  /*00b0*/  LDG.E R0, desc[UR4][R2.64] ;  /* 0x0000000402007981 */ /* 0x002ea4000c1e1900 */
[C---:B--2---:R-:W-:Y:S01]  /*00c0*/  FMUL R5, R0.reuse, 16777216 ;  /* 0x4b80000000057820 */ /* 0x044fe20000400000 */
[C---:B------:R-:W-:Y:S01]  /*00d0*/  FSETP.GEU.AND P0, PT, |R0|.reuse, 1.175494350822287508e-38, PT ;  /* 0x008000000000780b */ /* 0x040fe20003f0e200 */
[----:B------:R-:W-:-:S03]  /*00e0*/  FMUL.RZ R4, R0, 0.15915493667125701904 ;  /* 0x3e22f98300047820 */ /* 0x000fc6000040c000 */
[----:B------:R-:W-:Y:S01]  /*00f0*/  FSEL R5, R5, R0, !P0 ;  /* 0x0000000005057208 */ /* 0x000fe20004000000 */
[----:B------:R-:W-:Y:S08]  /*0100*/  MUFU.SIN R9, R4 ;  /* 0x0000000400097308 */ /* 0x000ff00000000400 */
[----:B------:R-:W0:Y:S02]  /*0110*/  MUFU.RSQ R7, R5 ;  /* 0x0000000500077308 */ /* 0x000e240000001400 */
[----:B0-----:R-:W-:-:S04]  /*0120*/  @!P0 FMUL R7, R7, 4096 ;  /* 0x4580000007078820 */ /* 0x001fc80000400000 */
[----:B------:R-:W-:-:S05]  /*0130*/  FFMA R9, R0, R7, R9 ;  /* 0x0000000700097223 */ /* 0x000fca0000000009 */
[----:B------:R-:W-:Y:S01]  /*0140*/  STG.E desc[UR4][R2.64], R9 ;  /* 0x0000000902007986 */ /* 0x000fe2000c101904 */
[----:B------:R-:W-:Y:S05]  /*0150*/  EXIT ;  /* 0x000000000000794d */ /* 0x000fea0003800000 */
.L_x_0:
[----:B------:R-:W-:-:S00]  /*0160*/  BRA `(.L_x_0) ;  /* 0xfffffffc00fc7947 */ /* 0x000fc0000383ffff */
[----:B------:R-:W-:-:S00]  /*0170*/  NOP ;  /* 0x0000000000007918 */ /* 0x000fc00000000000 */
        /* <DEDUP_REMOVED lines=8> */
.L_x_1:


//--------------------- .nv.shared.reserved.0     --------------------------
	.section	.nv.shared.reserved.0,"aw",@nobits
	.weak		__nv_reservedSMEM_offset_0_alias
	.size		__nv_reservedSMEM_offset_0_alias, 0, 64
	.other		__nv_reservedSMEM_offset_0_alias,@"STO_CUDA_RESERVED_SHARED STV_DEFAULT"
__nv_reservedSMEM_offset_0_alias:
	.zero		0
	.zero		64


//--------------------- .nv.constant0._Z19intrinsicMathKernelPfi --------------------------
	.section	.nv.constant0._Z19intrinsicMathKernelPfi,"a",@progbits
	.sectionflags	@""
	.align	4
.nv.constant0._Z19intrinsicMathKernelPfi:
	.zero		908


//--------------------- SYMBOLS --------------------------

	.type		.nv.reservedSmem.offset0,@object
	.size		.nv.reservedSmem.offset0,0x4
